//
// Generated by NVIDIA NVVM Compiler
//
// Compiler Build ID: CL-36424714
// Cuda compilation tools, release 13.0, V13.0.88
// Based on NVVM 20.0.0
//

.version 9.0
.target sm_100
.address_size 64

	// .globl	_Z8multiaddifPfS_

.visible .entry _Z8multiaddifPfS_(
	.param .u32 _Z8multiaddifPfS__param_0,
	.param .f32 _Z8multiaddifPfS__param_1,
	.param .u64 .ptr .align 1 _Z8multiaddifPfS__param_2,
	.param .u64 .ptr .align 1 _Z8multiaddifPfS__param_3
)
{
	.reg .pred 	%p<2>;
	.reg .b32 	%r<6>;
	.reg .b32 	%f<5>;
	.reg .b64 	%rd<8>;

	ld.param.u32 	%r2, [_Z8multiaddifPfS__param_0];
	ld.param.f32 	%f1, [_Z8multiaddifPfS__param_1];
	ld.param.u64 	%rd1, [_Z8multiaddifPfS__param_2];
	ld.param.u64 	%rd2, [_Z8multiaddifPfS__param_3];
	mov.u32 	%r3, %ctaid.x;
	mov.u32 	%r4, %ntid.x;
	mov.u32 	%r5, %tid.x;
	mad.lo.s32 	%r1, %r3, %r4, %r5;
	setp.ge.s32 	%p1, %r1, %r2;
	@%p1 bra 	$L__BB0_2;
	cvta.to.global.u64 	%rd3, %rd1;
	cvta.to.global.u64 	%rd4, %rd2;
	mul.wide.s32 	%rd5, %r1, 4;
	add.s64 	%rd6, %rd3, %rd5;
	ld.global.f32 	%f2, [%rd6];
	add.s64 	%rd7, %rd4, %rd5;
	ld.global.f32 	%f3, [%rd7];
	fma.rn.f32 	%f4, %f1, %f2, %f3;
	st.global.f32 	[%rd7], %f4;
$L__BB0_2:
	ret;

}


// ===== COMPILED SASS (sm_100) =====

	.target	sm_100

	.elftype	@"ET_EXEC"


//--------------------- .note.nv.tkinfo           --------------------------
	.section	.note.nv.tkinfo,"",@"SHT_NOTE"
	.sectionflags	@"SHF_NOTE_NV_TKINFO"
	.tkinfo
        /*0018*/ 	.word	0x00000002
        /*0030*/ 	.string	""
        /*0030*/ 	.string	"ptxas"
        /*0030*/ 	.string	"Cuda compilation tools, release 13.0, V13.0.88"
        /*0030*/ 	.string	"Build cuda_13.0.r13.0/compiler.36424714_0"
        /*0030*/ 	.string	"-arch sm_100 -m 64 "



//--------------------- .note.nv.cuinfo           --------------------------
	.section	.note.nv.cuinfo,"",@"SHT_NOTE"
	.sectionflags	@"SHF_NOTE_NV_CUINFO"
        /*0018*/ 	.short	0x0002
        /*001a*/ 	.short	0x0064
        /*001c*/ 	.short	0x0082
	.zero		2


//--------------------- .nv.info                  --------------------------
	.section	.nv.info,"",@"SHT_CUDA_INFO"
	.align	4


	//----- nvinfo : EIATTR_REGCOUNT
	.align		4
        /*0000*/ 	.byte	0x04, 0x2f
        /*0002*/ 	.short	(.L_1 - .L_0)
	.align		4
.L_0:
        /*0004*/ 	.word	index@(_Z8multiaddifPfS_)
        /*0008*/ 	.word	0x0000000a


	//----- nvinfo : EIATTR_FRAME_SIZE
	.align		4
.L_1:
        /*000c*/ 	.byte	0x04, 0x11
        /*000e*/ 	.short	(.L_3 - .L_2)
	.align		4
.L_2:
        /*0010*/ 	.word	index@(_Z8multiaddifPfS_)
        /*0014*/ 	.word	0x00000000


	//----- nvinfo : EIATTR_MIN_STACK_SIZE
	.align		4
.L_3:
        /*0018*/ 	.byte	0x04, 0x12
        /*001a*/ 	.short	(.L_5 - .L_4)
	.align		4
.L_4:
        /*001c*/ 	.word	index@(_Z8multiaddifPfS_)
        /*0020*/ 	.word	0x00000000
.L_5:


//--------------------- .nv.compat                --------------------------
	.section	.nv.compat,"",@"SHT_CUDA_COMPAT_INFO"
	.align	4
        /*0000*/ 	.byte	0x02, 0x09, 0x00, 0x00, 0x02, 0x02, 0x01, 0x00, 0x02, 0x05, 0x05, 0x00, 0x03, 0x07, 0x01, 0x01
        /*0010*/ 	.byte	0x02, 0x03, 0x00, 0x00, 0x02, 0x06, 0x01, 0x00, 0x04, 0x0b, 0x08, 0x00, 0x09, 0x00, 0x00, 0x00
        /*0020*/ 	.byte	0x00, 0x00, 0x00, 0x00


//--------------------- .nv.info._Z8multiaddifPfS_ --------------------------
	.section	.nv.info._Z8multiaddifPfS_,"",@"SHT_CUDA_INFO"
	.sectionflags	@""
	.align	4


	//----- nvinfo : EIATTR_CUDA_API_VERSION
	.align		4
        /*0000*/ 	.byte	0x04, 0x37
        /*0002*/ 	.short	(.L_7 - .L_6)
.L_6:
        /*0004*/ 	.word	0x00000082


	//----- nvinfo : EIATTR_KPARAM_INFO
	.align		4
.L_7:
        /*0008*/ 	.byte	0x04, 0x17
        /*000a*/ 	.short	(.L_9 - .L_8)
.L_8:
        /*000c*/ 	.word	0x00000000
        /*0010*/ 	.short	0x0003
        /*0012*/ 	.short	0x0010
        /*0014*/ 	.byte	0x00, 0xf5, 0x21, 0x00


	//----- nvinfo : EIATTR_KPARAM_INFO
	.align		4
.L_9:
        /*0018*/ 	.byte	0x04, 0x17
        /*001a*/ 	.short	(.L_11 - .L_10)
.L_10:
        /*001c*/ 	.word	0x00000000
        /*0020*/ 	.short	0x0002
        /*0022*/ 	.short	0x0008
        /*0024*/ 	.byte	0x00, 0xf5, 0x21, 0x00


	//----- nvinfo : EIATTR_KPARAM_INFO
	.align		4
.L_11:
        /*0028*/ 	.byte	0x04, 0x17
        /*002a*/ 	.short	(.L_13 - .L_12)
.L_12:
        /*002c*/ 	.word	0x00000000
        /*0030*/ 	.short	0x0001
        /*0032*/ 	.short	0x0004
        /*0034*/ 	.byte	0x00, 0xf0, 0x11, 0x00


	//----- nvinfo : EIATTR_KPARAM_INFO
	.align		4
.L_13:
        /*0038*/ 	.byte	0x04, 0x17
        /*003a*/ 	.short	(.L_15 - .L_14)
.L_14:
        /*003c*/ 	.word	0x00000000
        /*0040*/ 	.short	0x0000
        /*0042*/ 	.short	0x0000
        /*0044*/ 	.byte	0x00, 0xf0, 0x11, 0x00


	//----- nvinfo : EIATTR_SPARSE_MMA_MASK
	.align		4
.L_15:
        /*0048*/ 	.byte	0x03, 0x50
        /*004a*/ 	.short	0x0000


	//----- nvinfo : EIATTR_MAXREG_COUNT
	.align		4
        /*004c*/ 	.byte	0x03, 0x1b
        /*004e*/ 	.short	0x00ff


	//----- nvinfo : EIATTR_MERCURY_ISA_VERSION
	.align		4
        /*0050*/ 	.byte	0x03, 0x5f
        /*0052*/ 	.short	0x0101


	//----- nvinfo : EIATTR_VRC_CTA_INIT_COUNT
	.align		4
        /*0054*/ 	.byte	0x02, 0x4a
	.zero		1
	.zero		1


	//----- nvinfo : EIATTR_EXIT_INSTR_OFFSETS
	.align		4
        /*0058*/ 	.byte	0x04, 0x1c
        /*005a*/ 	.short	(.L_17 - .L_16)


	//   ....[0]....
.L_16:
        /*005c*/ 	.word	0x00000070


	//   ....[1]....
        /*0060*/ 	.word	0x00000120


	//----- nvinfo : EIATTR_CBANK_PARAM_SIZE
	.align		4
.L_17:
        /*0064*/ 	.byte	0x03, 0x19
        /*0066*/ 	.short	0x0018


	//----- nvinfo : EIATTR_PARAM_CBANK
	.align		4
        /*0068*/ 	.byte	0x04, 0x0a
        /*006a*/ 	.short	(.L_19 - .L_18)
	.align		4
.L_18:
        /*006c*/ 	.word	index@(.nv.constant0._Z8multiaddifPfS_)
        /*0070*/ 	.short	0x0380
        /*0072*/ 	.short	0x0018


	//----- nvinfo : EIATTR_SW_WAR
	.align		4
.L_19:
        /*0074*/ 	.byte	0x04, 0x36
        /*0076*/ 	.short	(.L_21 - .L_20)
.L_20:
        /*0078*/ 	.word	0x00000008
.L_21:


//--------------------- .nv.callgraph             --------------------------
	.section	.nv.callgraph,"",@"SHT_CUDA_CALLGRAPH"
	.align	4
	.sectionentsize	8
	.align		4
        /*0000*/ 	.word	0x00000000
	.align		4
        /*0004*/ 	.word	0xffffffff
	.align		4
        /*0008*/ 	.word	0x00000000
	.align		4
        /*000c*/ 	.word	0xfffffffe
	.align		4
        /*0010*/ 	.word	0x00000000
	.align		4
        /*0014*/ 	.word	0xfffffffd
	.align		4
        /*0018*/ 	.word	0x00000000
	.align		4
        /*001c*/ 	.word	0xfffffffc


//--------------------- .text._Z8multiaddifPfS_   --------------------------
	.section	.text._Z8multiaddifPfS_,"ax",@progbits
	.align	128
        .global         _Z8multiaddifPfS_
        .type           _Z8multiaddifPfS_,@function
        .size           _Z8multiaddifPfS_,(.L_x_1 - _Z8multiaddifPfS_)
        .other          _Z8multiaddifPfS_,@"STO_CUDA_ENTRY STV_DEFAULT"
_Z8multiaddifPfS_:
.text._Z8multiaddifPfS_:
[----:B------:R-:W-:Y:S01]  /*0000*/  LDC R1, c[0x0][0x37c] ;  /* 0x0000df00ff017b82 */ /* 0x000fe20000000800 */
[----:B------:R-:W0:Y:S07]  /*0010*/  S2R R0, SR_TID.X ;  /* 0x0000000000007919 */ /* 0x000e2e0000002100 */
[----:B------:R-:W0:Y:S01]  /*0020*/  S2UR UR4, SR_CTAID.X ;  /* 0x00000000000479c3 */ /* 0x000e220000002500 */
[----:B------:R-:W1:Y:S07]  /*0030*/  LDCU UR5, c[0x0][0x380] ;  /* 0x00007000ff0577ac */ /* 0x000e6e0008000800 */
[----:B------:R-:W0:Y:S02]  /*0040*/  LDC R7, c[0x0][0x360] ;  /* 0x0000d800ff077b82 */ /* 0x000e240000000800 */
[----:B0-----:R-:W-:-:S05]  /*0050*/  IMAD R7, R7, UR4, R0 ;  /* 0x0000000407077c24 */ /* 0x001fca000f8e0200 */
[----:B-1----:R-:W-:-:S13]  /*0060*/  ISETP.GE.AND P0, PT, R7, UR5, PT ;  /* 0x0000000507007c0c */ /* 0x002fda000bf06270 */
[----:B------:R-:W-:Y:S05]  /*0070*/  @P0 EXIT ;  /* 0x000000000000094d */ /* 0x000fea0003800000 */
[----:B------:R-:W0:Y:S01]  /*0080*/  LDC.64 R2, c[0x0][0x388] ;  /* 0x0000e200ff027b82 */ /* 0x000e220000000a00 */
[----:B------:R-:W1:Y:S01]  /*0090*/  LDCU.64 UR4, c[0x0][0x358] ;  /* 0x00006b00ff0477ac */ /* 0x000e620008000a00 */
[----:B------:R-:W2:Y:S06]  /*00a0*/  LDCU UR6, c[0x0][0x384] ;  /* 0x00007080ff0677ac */ /* 0x000eac0008000800 */
[----:B------:R-:W3:Y:S01]  /*00b0*/  LDC.64 R4, c[0x0][0x390] ;  /* 0x0000e400ff047b82 */ /* 0x000ee20000000a00 */
[----:B0-----:R-:W-:-:S06]  /*00c0*/  IMAD.WIDE R2, R7, 0x4, R2 ;  /* 0x0000000407027825 */ /* 0x001fcc00078e0202 */
[----:B-1----:R-:W2:Y:S01]  /*00d0*/  LDG.E R2, desc[UR4][R2.64] ;  /* 0x0000000402027981 */ /* 0x002ea2000c1e1900 */
[----:B---3--:R-:W-:-:S05]  /*00e0*/  IMAD.WIDE R4, R7, 0x4, R4 ;  /* 0x0000000407047825 */ /* 0x008fca00078e0204 */
[----:B------:R-:W2:Y:S02]  /*00f0*/  LDG.E R7, desc[UR4][R4.64] ;  /* 0x0000000404077981 */ /* 0x000ea4000c1e1900 */
[----:B--2---:R-:W-:-:S05]  /*0100*/  FFMA R7, R2, UR6, R7 ;  /* 0x0000000602077c23 */ /* 0x004fca0008000007 */
[----:B------:R-:W-:Y:S01]  /*0110*/  STG.E desc[UR4][R4.64], R7 ;  /* 0x0000000704007986 */ /* 0x000fe2000c101904 */
[----:B------:R-:W-:Y:S05]  /*0120*/  EXIT ;  /* 0x000000000000794d */ /* 0x000fea0003800000 */
.L_x_0:
[----:B------:R-:W-:-:S00]  /*0130*/  BRA `(.L_x_0) ;  /* 0xfffffffc00fc7947 */ /* 0x000fc0000383ffff */
[----:B------:R-:W-:-:S00]  /*0140*/  NOP ;  /* 0x0000000000007918 */ /* 0x000fc00000000000 */
        /* <DEDUP_REMOVED lines=11> */
.L_x_1:


//--------------------- .nv.shared.reserved.0     --------------------------
	.section	.nv.shared.reserved.0,"aw",@nobits
	.weak		__nv_reservedSMEM_offset_0_alias
	.size		__nv_reservedSMEM_offset_0_alias, 0, 64
	.other		__nv_reservedSMEM_offset_0_alias,@"STO_CUDA_RESERVED_SHARED STV_DEFAULT"
__nv_reservedSMEM_offset_0_alias:
	.zero		0
	.zero		64


//--------------------- .nv.constant0._Z8multiaddifPfS_ --------------------------
	.section	.nv.constant0._Z8multiaddifPfS_,"a",@progbits
	.sectionflags	@""
	.align	4
.nv.constant0._Z8multiaddifPfS_:
	.zero		920


//--------------------- SYMBOLS --------------------------

	.type		.nv.reservedSmem.offset0,@object
	.size		.nv.reservedSmem.offset0,0x4
